//
// Generated by NVIDIA NVVM Compiler
//
// Compiler Build ID: CL-36424714
// Cuda compilation tools, release 13.0, V13.0.88
// Based on NVVM 20.0.0
//

.version 9.0
.target sm_100
.address_size 64

	// .globl	_Z13render_kernelP6float3mm

.visible .entry _Z13render_kernelP6float3mm(
	.param .u64 .ptr .align 1 _Z13render_kernelP6float3mm_param_0,
	.param .u64 _Z13render_kernelP6float3mm_param_1,
	.param .u64 _Z13render_kernelP6float3mm_param_2
)
{
	.reg .b32 	%r<11>;
	.reg .b32 	%f<7>;
	.reg .b64 	%rd<10>;

	ld.param.u64 	%rd1, [_Z13render_kernelP6float3mm_param_0];
	ld.param.u64 	%rd2, [_Z13render_kernelP6float3mm_param_1];
	ld.param.u64 	%rd3, [_Z13render_kernelP6float3mm_param_2];
	cvta.to.global.u64 	%rd4, %rd1;
	mov.u32 	%r1, %ctaid.x;
	mov.u32 	%r2, %ntid.x;
	mov.u32 	%r3, %tid.x;
	mad.lo.s32 	%r4, %r1, %r2, %r3;
	cvt.u64.u32 	%rd5, %r4;
	mov.u32 	%r5, %ctaid.y;
	mov.u32 	%r6, %ntid.y;
	mov.u32 	%r7, %tid.y;
	mad.lo.s32 	%r8, %r5, %r6, %r7;
	not.b32 	%r9, %r8;
	cvt.s64.s32 	%rd6, %r9;
	add.s64 	%rd7, %rd3, %rd6;
	mad.lo.s64 	%rd8, %rd7, %rd2, %rd5;
	cvt.rn.f32.u32 	%f1, %r4;
	cvt.rn.f32.u64 	%f2, %rd2;
	div.rn.f32 	%f3, %f1, %f2;
	cvt.rn.f32.u32 	%f4, %r8;
	cvt.rn.f32.u64 	%f5, %rd3;
	div.rn.f32 	%f6, %f4, %f5;
	mad.lo.s64 	%rd9, %rd8, 12, %rd4;
	st.global.f32 	[%rd9], %f3;
	st.global.f32 	[%rd9+4], %f6;
	mov.b32 	%r10, 1065353216;
	st.global.u32 	[%rd9+8], %r10;
	ret;

}


// ===== COMPILED SASS (sm_100) =====

	.target	sm_100

	.elftype	@"ET_EXEC"


//--------------------- .note.nv.tkinfo           --------------------------
	.section	.note.nv.tkinfo,"",@"SHT_NOTE"
	.sectionflags	@"SHF_NOTE_NV_TKINFO"
	.tkinfo
        /*0018*/ 	.word	0x00000002
        /*0030*/ 	.string	""
        /*0030*/ 	.string	"ptxas"
        /*0030*/ 	.string	"Cuda compilation tools, release 13.0, V13.0.88"
        /*0030*/ 	.string	"Build cuda_13.0.r13.0/compiler.36424714_0"
        /*0030*/ 	.string	"-arch sm_100 -m 64 "



//--------------------- .note.nv.cuinfo           --------------------------
	.section	.note.nv.cuinfo,"",@"SHT_NOTE"
	.sectionflags	@"SHF_NOTE_NV_CUINFO"
        /*0018*/ 	.short	0x0002
        /*001a*/ 	.short	0x0064
        /*001c*/ 	.short	0x0082
	.zero		2


//--------------------- .nv.info                  --------------------------
	.section	.nv.info,"",@"SHT_CUDA_INFO"
	.align	4


	//----- nvinfo : EIATTR_REGCOUNT
	.align		4
        /*0000*/ 	.byte	0x04, 0x2f
        /*0002*/ 	.short	(.L_1 - .L_0)
	.align		4
.L_0:
        /*0004*/ 	.word	index@(_Z13render_kernelP6float3mm)
        /*0008*/ 	.word	0x00000013


	//----- nvinfo : EIATTR_FRAME_SIZE
	.align		4
.L_1:
        /*000c*/ 	.byte	0x04, 0x11
        /*000e*/ 	.short	(.L_3 - .L_2)
	.align		4
.L_2:
        /*0010*/ 	.word	index@($__internal_0_$__cuda_sm3x_div_rn_noftz_f32_slowpath)
        /*0014*/ 	.word	0x00000000


	//----- nvinfo : EIATTR_FRAME_SIZE
	.align		4
.L_3:
        /*0018*/ 	.byte	0x04, 0x11
        /*001a*/ 	.short	(.L_5 - .L_4)
	.align		4
.L_4:
        /*001c*/ 	.word	index@(_Z13render_kernelP6float3mm)
        /*0020*/ 	.word	0x00000000


	//----- nvinfo : EIATTR_MIN_STACK_SIZE
	.align		4
.L_5:
        /*0024*/ 	.byte	0x04, 0x12
        /*0026*/ 	.short	(.L_7 - .L_6)
	.align		4
.L_6:
        /*0028*/ 	.word	index@(_Z13render_kernelP6float3mm)
        /*002c*/ 	.word	0x00000000
.L_7:


//--------------------- .nv.compat                --------------------------
	.section	.nv.compat,"",@"SHT_CUDA_COMPAT_INFO"
	.align	4
        /*0000*/ 	.byte	0x02, 0x09, 0x00, 0x00, 0x02, 0x02, 0x01, 0x00, 0x02, 0x05, 0x05, 0x00, 0x03, 0x07, 0x01, 0x01
        /*0010*/ 	.byte	0x02, 0x03, 0x00, 0x00, 0x02, 0x06, 0x01, 0x00, 0x04, 0x0b, 0x08, 0x00, 0x01, 0x00, 0x00, 0x00
        /*0020*/ 	.byte	0x00, 0x00, 0x00, 0x00


//--------------------- .nv.info._Z13render_kernelP6float3mm --------------------------
	.section	.nv.info._Z13render_kernelP6float3mm,"",@"SHT_CUDA_INFO"
	.sectionflags	@""
	.align	4


	//----- nvinfo : EIATTR_CUDA_API_VERSION
	.align		4
        /*0000*/ 	.byte	0x04, 0x37
        /*0002*/ 	.short	(.L_9 - .L_8)
.L_8:
        /*0004*/ 	.word	0x00000082


	//----- nvinfo : EIATTR_KPARAM_INFO
	.align		4
.L_9:
        /*0008*/ 	.byte	0x04, 0x17
        /*000a*/ 	.short	(.L_11 - .L_10)
.L_10:
        /*000c*/ 	.word	0x00000000
        /*0010*/ 	.short	0x0002
        /*0012*/ 	.short	0x0010
        /*0014*/ 	.byte	0x00, 0xf0, 0x21, 0x00


	//----- nvinfo : EIATTR_KPARAM_INFO
	.align		4
.L_11:
        /*0018*/ 	.byte	0x04, 0x17
        /*001a*/ 	.short	(.L_13 - .L_12)
.L_12:
        /*001c*/ 	.word	0x00000000
        /*0020*/ 	.short	0x0001
        /*0022*/ 	.short	0x0008
        /*0024*/ 	.byte	0x00, 0xf0, 0x21, 0x00


	//----- nvinfo : EIATTR_KPARAM_INFO
	.align		4
.L_13:
        /*0028*/ 	.byte	0x04, 0x17
        /*002a*/ 	.short	(.L_15 - .L_14)
.L_14:
        /*002c*/ 	.word	0x00000000
        /*0030*/ 	.short	0x0000
        /*0032*/ 	.short	0x0000
        /*0034*/ 	.byte	0x00, 0xf5, 0x21, 0x00


	//----- nvinfo : EIATTR_SPARSE_MMA_MASK
	.align		4
.L_15:
        /*0038*/ 	.byte	0x03, 0x50
        /*003a*/ 	.short	0x0000


	//----- nvinfo : EIATTR_MAXREG_COUNT
	.align		4
        /*003c*/ 	.byte	0x03, 0x1b
        /*003e*/ 	.short	0x00ff


	//----- nvinfo : EIATTR_MERCURY_ISA_VERSION
	.align		4
        /*0040*/ 	.byte	0x03, 0x5f
        /*0042*/ 	.short	0x0101


	//----- nvinfo : EIATTR_VRC_CTA_INIT_COUNT
	.align		4
        /*0044*/ 	.byte	0x02, 0x4a
	.zero		1
	.zero		1


	//----- nvinfo : EIATTR_EXIT_INSTR_OFFSETS
	.align		4
        /*0048*/ 	.byte	0x04, 0x1c
        /*004a*/ 	.short	(.L_17 - .L_16)


	//   ....[0]....
.L_16:
        /*004c*/ 	.word	0x000003c0


	//----- nvinfo : EIATTR_CRS_STACK_SIZE
	.align		4
.L_17:
        /*0050*/ 	.byte	0x04, 0x1e
        /*0052*/ 	.short	(.L_19 - .L_18)
.L_18:
        /*0054*/ 	.word	0x00000000


	//----- nvinfo : EIATTR_CBANK_PARAM_SIZE
	.align		4
.L_19:
        /*0058*/ 	.byte	0x03, 0x19
        /*005a*/ 	.short	0x0018


	//----- nvinfo : EIATTR_PARAM_CBANK
	.align		4
        /*005c*/ 	.byte	0x04, 0x0a
        /*005e*/ 	.short	(.L_21 - .L_20)
	.align		4
.L_20:
        /*0060*/ 	.word	index@(.nv.constant0._Z13render_kernelP6float3mm)
        /*0064*/ 	.short	0x0380
        /*0066*/ 	.short	0x0018


	//----- nvinfo : EIATTR_SW_WAR
	.align		4
.L_21:
        /*0068*/ 	.byte	0x04, 0x36
        /*006a*/ 	.short	(.L_23 - .L_22)
.L_22:
        /*006c*/ 	.word	0x00000008
.L_23:


//--------------------- .nv.callgraph             --------------------------
	.section	.nv.callgraph,"",@"SHT_CUDA_CALLGRAPH"
	.align	4
	.sectionentsize	8
	.align		4
        /*0000*/ 	.word	0x00000000
	.align		4
        /*0004*/ 	.word	0xffffffff
	.align		4
        /*0008*/ 	.word	0x00000000
	.align		4
        /*000c*/ 	.word	0xfffffffe
	.align		4
        /*0010*/ 	.word	0x00000000
	.align		4
        /*0014*/ 	.word	0xfffffffd
	.align		4
        /*0018*/ 	.word	0x00000000
	.align		4
        /*001c*/ 	.word	0xfffffffc


//--------------------- .text._Z13render_kernelP6float3mm --------------------------
	.section	.text._Z13render_kernelP6float3mm,"ax",@progbits
	.align	128
        .global         _Z13render_kernelP6float3mm
        .type           _Z13render_kernelP6float3mm,@function
        .size           _Z13render_kernelP6float3mm,(.L_x_16 - _Z13render_kernelP6float3mm)
        .other          _Z13render_kernelP6float3mm,@"STO_CUDA_ENTRY STV_DEFAULT"
_Z13render_kernelP6float3mm:
.text._Z13render_kernelP6float3mm:
[----:B------:R-:W-:Y:S01]  /*0000*/  LDC R1, c[0x0][0x37c] ;  /* 0x0000df00ff017b82 */ /* 0x000fe20000000800 */
[----:B------:R-:W0:Y:S01]  /*0010*/  S2R R7, SR_TID.Y ;  /* 0x0000000000077919 */ /* 0x000e220000002200 */
[----:B------:R-:W1:Y:S06]  /*0020*/  LDCU.64 UR6, c[0x0][0x388] ;  /* 0x00007100ff0677ac */ /* 0x000e6c0008000a00 */
[----:B------:R-:W2:Y:S01]  /*0030*/  LDC R4, c[0x0][0x360] ;  /* 0x0000d800ff047b82 */ /* 0x000ea20000000800 */
[----:B------:R-:W-:Y:S01]  /*0040*/  BSSY.RECONVERGENT B0, `(.L_x_0) ;  /* 0x000001e000007945 */ /* 0x000fe20003800200 */
[----:B------:R-:W2:Y:S01]  /*0050*/  S2R R5, SR_TID.X ;  /* 0x0000000000057919 */ /* 0x000ea20000002100 */
[----:B------:R-:W3:Y:S05]  /*0060*/  LDCU.64 UR8, c[0x0][0x388] ;  /* 0x00007100ff0877ac */ /* 0x000eea0008000a00 */
[----:B------:R-:W0:Y:S08]  /*0070*/  S2UR UR5, SR_CTAID.Y ;  /* 0x00000000000579c3 */ /* 0x000e300000002600 */
[----:B------:R-:W0:Y:S01]  /*0080*/  LDC R6, c[0x0][0x364] ;  /* 0x0000d900ff067b82 */ /* 0x000e220000000800 */
[----:B-1----:R-:W1:Y:S01]  /*0090*/  I2F.U64 R3, UR6 ;  /* 0x0000000600037d12 */ /* 0x002e620008301000 */
[----:B------:R-:W4:Y:S06]  /*00a0*/  LDCU.64 UR6, c[0x0][0x390] ;  /* 0x00007200ff0677ac */ /* 0x000f2c0008000a00 */
[----:B------:R-:W2:Y:S01]  /*00b0*/  S2UR UR4, SR_CTAID.X ;  /* 0x00000000000479c3 */ /* 0x000ea20000002500 */
[----:B-1----:R-:W1:Y:S01]  /*00c0*/  MUFU.RCP R2, R3 ;  /* 0x0000000300027308 */ /* 0x002e620000001000 */
[----:B0-----:R-:W-:-:S05]  /*00d0*/  IMAD R6, R6, UR5, R7 ;  /* 0x0000000506067c24 */ /* 0x001fca000f8e0207 */
[----:B------:R-:W-:Y:S01]  /*00e0*/  LOP3.LUT R0, RZ, R6, RZ, 0x33, !PT ;  /* 0x00000006ff007212 */ /* 0x000fe200078e33ff */
[----:B--2---:R-:W-:-:S03]  /*00f0*/  IMAD R4, R4, UR4, R5 ;  /* 0x0000000404047c24 */ /* 0x004fc6000f8e0205 */
[----:B----4-:R-:W-:Y:S01]  /*0100*/  IADD3 R9, P0, PT, R0, UR6, RZ ;  /* 0x0000000600097c10 */ /* 0x010fe2000ff1e0ff */
[----:B-1----:R-:W-:-:S03]  /*0110*/  FFMA R5, -R3, R2, 1 ;  /* 0x3f80000003057423 */ /* 0x002fc60000000102 */
[----:B------:R-:W-:Y:S01]  /*0120*/  LEA.HI.X.SX32 R8, R0, UR7, 0x1, P0 ;  /* 0x0000000700087c11 */ /* 0x000fe200080f0eff */
[----:B------:R-:W-:Y:S01]  /*0130*/  FFMA R7, R2, R5, R2 ;  /* 0x0000000502077223 */ /* 0x000fe20000000002 */
[----:B------:R-:W-:Y:S01]  /*0140*/  I2FP.F32.U32 R0, R4 ;  /* 0x0000000400007245 */ /* 0x000fe20000201000 */
[----:B------:R-:W-:Y:S02]  /*0150*/  IMAD.MOV.U32 R5, RZ, RZ, RZ ;  /* 0x000000ffff057224 */ /* 0x000fe400078e00ff */
[----:B---3--:R-:W-:Y:S02]  /*0160*/  IMAD R8, R8, UR8, RZ ;  /* 0x0000000808087c24 */ /* 0x008fe4000f8e02ff */
[----:B------:R-:W-:Y:S01]  /*0170*/  FFMA R2, R0, R7, RZ ;  /* 0x0000000700027223 */ /* 0x000fe200000000ff */
[----:B------:R-:W0:Y:S01]  /*0180*/  FCHK P0, R0, R3 ;  /* 0x0000000300007302 */ /* 0x000e220000000000 */
[----:B------:R-:W-:-:S04]  /*0190*/  IMAD.WIDE.U32 R4, R9, UR8, R4 ;  /* 0x0000000809047c25 */ /* 0x000fc8000f8e0004 */
[----:B------:R-:W-:Y:S02]  /*01a0*/  IMAD R9, R9, UR9, R8 ;  /* 0x0000000909097c24 */ /* 0x000fe4000f8e0208 */
[----:B------:R-:W-:-:S04]  /*01b0*/  FFMA R8, -R3, R2, R0 ;  /* 0x0000000203087223 */ /* 0x000fc80000000100 */
[----:B------:R-:W-:Y:S01]  /*01c0*/  FFMA R2, R7, R8, R2 ;  /* 0x0000000807027223 */ /* 0x000fe20000000002 */
[----:B------:R-:W-:Y:S01]  /*01d0*/  IMAD.IADD R7, R5, 0x1, R9 ;  /* 0x0000000105077824 */ /* 0x000fe200078e0209 */
[----:B0-----:R-:W-:Y:S06]  /*01e0*/  @!P0 BRA `(.L_x_1) ;  /* 0x00000000000c8947 */ /* 0x001fec0003800000 */
[----:B------:R-:W-:-:S07]  /*01f0*/  MOV R8, 0x210 ;  /* 0x0000021000087802 */ /* 0x000fce0000000f00 */
[----:B------:R-:W-:Y:S05]  /*0200*/  CALL.REL.NOINC `($__internal_0_$__cuda_sm3x_div_rn_noftz_f32_slowpath) ;  /* 0x0000000000707944 */ /* 0x000fea0003c00000 */
[----:B------:R-:W-:-:S07]  /*0210*/  IMAD.MOV.U32 R2, RZ, RZ, R0 ;  /* 0x000000ffff027224 */ /* 0x000fce00078e0000 */
.L_x_1:
[----:B------:R-:W-:Y:S05]  /*0220*/  BSYNC.RECONVERGENT B0 ;  /* 0x0000000000007941 */ /* 0x000fea0003800200 */
.L_x_0:
[----:B------:R-:W0:Y:S01]  /*0230*/  LDCU.64 UR4, c[0x0][0x390] ;  /* 0x00007200ff0477ac */ /* 0x000e220008000a00 */
[----:B------:R-:W-:Y:S01]  /*0240*/  I2FP.F32.U32 R0, R6 ;  /* 0x0000000600007245 */ /* 0x000fe20000201000 */
[----:B------:R-:W-:Y:S01]  /*0250*/  BSSY.RECONVERGENT B0, `(.L_x_2) ;  /* 0x000000e000007945 */ /* 0x000fe20003800200 */
[----:B0-----:R-:W0:Y:S01]  /*0260*/  I2F.U64 R3, UR4 ;  /* 0x0000000400037d12 */ /* 0x001e220008301000 */
[----:B------:R-:W1:Y:S07]  /*0270*/  LDCU.64 UR4, c[0x0][0x358] ;  /* 0x00006b00ff0477ac */ /* 0x000e6e0008000a00 */
[----:B0-----:R-:W0:Y:S08]  /*0280*/  MUFU.RCP R8, R3 ;  /* 0x0000000300087308 */ /* 0x001e300000001000 */
[----:B------:R-:W2:Y:S01]  /*0290*/  FCHK P0, R0, R3 ;  /* 0x0000000300007302 */ /* 0x000ea20000000000 */
[----:B0-----:R-:W-:-:S04]  /*02a0*/  FFMA R9, -R3, R8, 1 ;  /* 0x3f80000003097423 */ /* 0x001fc80000000108 */
[----:B------:R-:W-:-:S04]  /*02b0*/  FFMA R9, R8, R9, R8 ;  /* 0x0000000908097223 */ /* 0x000fc80000000008 */
[----:B------:R-:W-:-:S04]  /*02c0*/  FFMA R6, R0, R9, RZ ;  /* 0x0000000900067223 */ /* 0x000fc800000000ff */
[----:B------:R-:W-:-:S04]  /*02d0*/  FFMA R8, -R3, R6, R0 ;  /* 0x0000000603087223 */ /* 0x000fc80000000100 */
[----:B------:R-:W-:Y:S01]  /*02e0*/  FFMA R11, R9, R8, R6 ;  /* 0x00000008090b7223 */ /* 0x000fe20000000006 */
[----:B-12---:R-:W-:Y:S06]  /*02f0*/  @!P0 BRA `(.L_x_3) ;  /* 0x00000000000c8947 */ /* 0x006fec0003800000 */
[----:B------:R-:W-:-:S07]  /*0300*/  MOV R8, 0x320 ;  /* 0x0000032000087802 */ /* 0x000fce0000000f00 */
[----:B------:R-:W-:Y:S05]  /*0310*/  CALL.REL.NOINC `($__internal_0_$__cuda_sm3x_div_rn_noftz_f32_slowpath) ;  /* 0x00000000002c7944 */ /* 0x000fea0003c00000 */
[----:B------:R-:W-:-:S07]  /*0320*/  IMAD.MOV.U32 R11, RZ, RZ, R0 ;  /* 0x000000ffff0b7224 */ /* 0x000fce00078e0000 */
.L_x_3:
[----:B------:R-:W-:Y:S05]  /*0330*/  BSYNC.RECONVERGENT B0 ;  /* 0x0000000000007941 */ /* 0x000fea0003800200 */
.L_x_2:
[----:B------:R-:W0:Y:S01]  /*0340*/  LDC.64 R8, c[0x0][0x380] ;  /* 0x0000e000ff087b82 */ /* 0x000e220000000a00 */
[----:B------:R-:W-:Y:S02]  /*0350*/  IMAD R7, R7, 0xc, RZ ;  /* 0x0000000c07077824 */ /* 0x000fe400078e02ff */
[----:B------:R-:W-:Y:S02]  /*0360*/  IMAD.MOV.U32 R3, RZ, RZ, 0x3f800000 ;  /* 0x3f800000ff037424 */ /* 0x000fe400078e00ff */
[----:B0-----:R-:W-:-:S04]  /*0370*/  IMAD.WIDE.U32 R4, R4, 0xc, R8 ;  /* 0x0000000c04047825 */ /* 0x001fc800078e0008 */
[----:B------:R-:W-:-:S05]  /*0380*/  IMAD.IADD R5, R5, 0x1, R7 ;  /* 0x0000000105057824 */ /* 0x000fca00078e0207 */
[----:B------:R-:W-:Y:S04]  /*0390*/  STG.E desc[UR4][R4.64], R2 ;  /* 0x0000000204007986 */ /* 0x000fe8000c101904 */
[----:B------:R-:W-:Y:S04]  /*03a0*/  STG.E desc[UR4][R4.64+0x4], R11 ;  /* 0x0000040b04007986 */ /* 0x000fe8000c101904 */
[----:B------:R-:W-:Y:S01]  /*03b0*/  STG.E desc[UR4][R4.64+0x8], R3 ;  /* 0x0000080304007986 */ /* 0x000fe2000c101904 */
[----:B------:R-:W-:Y:S05]  /*03c0*/  EXIT ;  /* 0x000000000000794d */ /* 0x000fea0003800000 */
        .weak           $__internal_0_$__cuda_sm3x_div_rn_noftz_f32_slowpath
        .type           $__internal_0_$__cuda_sm3x_div_rn_noftz_f32_slowpath,@function
        .size           $__internal_0_$__cuda_sm3x_div_rn_noftz_f32_slowpath,(.L_x_16 - $__internal_0_$__cuda_sm3x_div_rn_noftz_f32_slowpath)
$__internal_0_$__cuda_sm3x_div_rn_noftz_f32_slowpath:
[----:B------:R-:W-:Y:S01]  /*03d0*/  SHF.R.U32.HI R10, RZ, 0x17, R3 ;  /* 0x00000017ff0a7819 */ /* 0x000fe20000011603 */
[----:B------:R-:W-:Y:S01]  /*03e0*/  BSSY.RECONVERGENT B1, `(.L_x_4) ;  /* 0x0000062000017945 */ /* 0x000fe20003800200 */
[----:B------:R-:W-:Y:S02]  /*03f0*/  SHF.R.U32.HI R9, RZ, 0x17, R0 ;  /* 0x00000017ff097819 */ /* 0x000fe40000011600 */
[----:B------:R-:W-:Y:S02]  /*0400*/  LOP3.LUT R14, R10, 0xff, RZ, 0xc0, !PT ;  /* 0x000000ff0a0e7812 */ /* 0x000fe400078ec0ff */
[----:B------:R-:W-:-:S03]  /*0410*/  LOP3.LUT R12, R9, 0xff, RZ, 0xc0, !PT ;  /* 0x000000ff090c7812 */ /* 0x000fc600078ec0ff */
[----:B------:R-:W-:Y:S02]  /*0420*/  VIADD R11, R14, 0xffffffff ;  /* 0xffffffff0e0b7836 */ /* 0x000fe40000000000 */
[----:B------:R-:W-:-:S03]  /*0430*/  VIADD R10, R12, 0xffffffff ;  /* 0xffffffff0c0a7836 */ /* 0x000fc60000000000 */
[----:B------:R-:W-:-:S04]  /*0440*/  ISETP.GT.U32.AND P0, PT, R11, 0xfd, PT ;  /* 0x000000fd0b00780c */ /* 0x000fc80003f04070 */
[----:B------:R-:W-:-:S13]  /*0450*/  ISETP.GT.U32.OR P0, PT, R10, 0xfd, P0 ;  /* 0x000000fd0a00780c */ /* 0x000fda0000704470 */
[----:B------:R-:W-:Y:S01]  /*0460*/  @!P0 IMAD.MOV.U32 R9, RZ, RZ, RZ ;  /* 0x000000ffff098224 */ /* 0x000fe200078e00ff */
[----:B------:R-:W-:Y:S06]  /*0470*/  @!P0 BRA `(.L_x_5) ;  /* 0x00000000005c8947 */ /* 0x000fec0003800000 */
[----:B------:R-:W-:Y:S02]  /*0480*/  FSETP.GTU.FTZ.AND P0, PT, |R0|, +INF , PT ;  /* 0x7f8000000000780b */ /* 0x000fe40003f1c200 */
[----:B------:R-:W-:-:S04]  /*0490*/  FSETP.GTU.FTZ.AND P1, PT, |R3|, +INF , PT ;  /* 0x7f8000000300780b */ /* 0x000fc80003f3c200 */
[----:B------:R-:W-:-:S13]  /*04a0*/  PLOP3.LUT P0, PT, P0, P1, PT, 0xf8, 0x8f ;  /* 0x00000000008f781c */ /* 0x000fda0000703f70 */
[----:B------:R-:W-:Y:S05]  /*04b0*/  @P0 BRA `(.L_x_6) ;  /* 0x00000004004c0947 */ /* 0x000fea0003800000 */
[----:B------:R-:W-:-:S13]  /*04c0*/  LOP3.LUT P0, RZ, R3, 0x7fffffff, R0, 0xc8, !PT ;  /* 0x7fffffff03ff7812 */ /* 0x000fda000780c800 */
[----:B------:R-:W-:Y:S05]  /*04d0*/  @!P0 BRA `(.L_x_7) ;  /* 0x00000004003c8947 */ /* 0x000fea0003800000 */
[C---:B------:R-:W-:Y:S02]  /*04e0*/  FSETP.NEU.FTZ.AND P2, PT, |R0|.reuse, +INF , PT ;  /* 0x7f8000000000780b */ /* 0x040fe40003f5d200 */
[----:B------:R-:W-:Y:S02]  /*04f0*/  FSETP.NEU.FTZ.AND P1, PT, |R3|, +INF , PT ;  /* 0x7f8000000300780b */ /* 0x000fe40003f3d200 */
[----:B------:R-:W-:-:S11]  /*0500*/  FSETP.NEU.FTZ.AND P0, PT, |R0|, +INF , PT ;  /* 0x7f8000000000780b */ /* 0x000fd60003f1d200 */
[----:B------:R-:W-:Y:S05]  /*0510*/  @!P1 BRA !P2, `(.L_x_7) ;  /* 0x00000004002c9947 */ /* 0x000fea0005000000 */
[----:B------:R-:W-:-:S04]  /*0520*/  LOP3.LUT P2, RZ, R0, 0x7fffffff, RZ, 0xc0, !PT ;  /* 0x7fffffff00ff7812 */ /* 0x000fc8000784c0ff */
[----:B------:R-:W-:-:S13]  /*0530*/  PLOP3.LUT P1, PT, P1, P2, PT, 0x2f, 0xf2 ;  /* 0x0000000000f2781c */ /* 0x000fda0000f24577 */
[----:B------:R-:W-:Y:S05]  /*0540*/  @P1 BRA `(.L_x_8) ;  /* 0x0000000400181947 */ /* 0x000fea0003800000 */
[----:B------:R-:W-:-:S04]  /*0550*/  LOP3.LUT P1, RZ, R3, 0x7fffffff, RZ, 0xc0, !PT ;  /* 0x7fffffff03ff7812 */ /* 0x000fc8000782c0ff */
[----:B------:R-:W-:-:S13]  /*0560*/  PLOP3.LUT P0, PT, P0, P1, PT, 0x2f, 0xf2 ;  /* 0x0000000000f2781c */ /* 0x000fda0000702577 */
[----:B------:R-:W-:Y:S05]  /*0570*/  @P0 BRA `(.L_x_9) ;  /* 0x0000000400000947 */ /* 0x000fea0003800000 */
[----:B------:R-:W-:Y:S02]  /*0580*/  ISETP.GE.AND P0, PT, R10, RZ, PT ;  /* 0x000000ff0a00720c */ /* 0x000fe40003f06270 */
[----:B------:R-:W-:-:S11]  /*0590*/  ISETP.GE.AND P1, PT, R11, RZ, PT ;  /* 0x000000ff0b00720c */ /* 0x000fd60003f26270 */
[----:B------:R-:W-:Y:S02]  /*05a0*/  @P0 IMAD.MOV.U32 R9, RZ, RZ, RZ ;  /* 0x000000ffff090224 */ /* 0x000fe400078e00ff */
[----:B------:R-:W-:Y:S01]  /*05b0*/  @!P0 FFMA R0, R0, 1.84467440737095516160e+19, RZ ;  /* 0x5f80000000008823 */ /* 0x000fe200000000ff */
[----:B------:R-:W-:Y:S02]  /*05c0*/  @!P0 IMAD.MOV.U32 R9, RZ, RZ, -0x40 ;  /* 0xffffffc0ff098424 */ /* 0x000fe400078e00ff */
[----:B------:R-:W-:Y:S02]  /*05d0*/  @!P1 FFMA R3, R3, 1.84467440737095516160e+19, RZ ;  /* 0x5f80000003039823 */ /* 0x000fe400000000ff */
[----:B------:R-:W-:-:S07]  /*05e0*/  @!P1 VIADD R9, R9, 0x40 ;  /* 0x0000004009099836 */ /* 0x000fce0000000000 */
.L_x_5:
[----:B------:R-:W-:Y:S01]  /*05f0*/  LEA R10, R14, 0xc0800000, 0x17 ;  /* 0xc08000000e0a7811 */ /* 0x000fe200078eb8ff */
[----:B------:R-:W-:Y:S04]  /*0600*/  BSSY.RECONVERGENT B2, `(.L_x_10) ;  /* 0x0000036000027945 */ /* 0x000fe80003800200 */
[----:B------:R-:W-:Y:S02]  /*0610*/  IMAD.IADD R10, R3, 0x1, -R10 ;  /* 0x00000001030a7824 */ /* 0x000fe400078e0a0a */
[----:B------:R-:W-:Y:S02]  /*0620*/  VIADD R3, R12, 0xffffff81 ;  /* 0xffffff810c037836 */ /* 0x000fe40000000000 */
[----:B------:R0:W1:Y:S01]  /*0630*/  MUFU.RCP R11, R10 ;  /* 0x0000000a000b7308 */ /* 0x0000620000001000 */
[----:B------:R-:W-:Y:S01]  /*0640*/  FADD.FTZ R13, -R10, -RZ ;  /* 0x800000ff0a0d7221 */ /* 0x000fe20000010100 */
[C---:B------:R-:W-:Y:S01]  /*0650*/  IMAD R0, R3.reuse, -0x800000, R0 ;  /* 0xff80000003007824 */ /* 0x040fe200078e0200 */
[----:B0-----:R-:W-:-:S05]  /*0660*/  IADD3 R10, PT, PT, R3, 0x7f, -R14 ;  /* 0x0000007f030a7810 */ /* 0x001fca0007ffe80e */
[----:B------:R-:W-:Y:S02]  /*0670*/  IMAD.IADD R10, R10, 0x1, R9 ;  /* 0x000000010a0a7824 */ /* 0x000fe400078e0209 */
[----:B-1----:R-:W-:-:S04]  /*0680*/  FFMA R12, R11, R13, 1 ;  /* 0x3f8000000b0c7423 */ /* 0x002fc8000000000d */
[----:B------:R-:W-:-:S04]  /*0690*/  FFMA R16, R11, R12, R11 ;  /* 0x0000000c0b107223 */ /* 0x000fc8000000000b */
[----:B------:R-:W-:-:S04]  /*06a0*/  FFMA R11, R0, R16, RZ ;  /* 0x00000010000b7223 */ /* 0x000fc800000000ff */
[----:B------:R-:W-:-:S04]  /*06b0*/  FFMA R12, R13, R11, R0 ;  /* 0x0000000b0d0c7223 */ /* 0x000fc80000000000 */
[----:B------:R-:W-:-:S04]  /*06c0*/  FFMA R11, R16, R12, R11 ;  /* 0x0000000c100b7223 */ /* 0x000fc8000000000b */
[----:B------:R-:W-:-:S04]  /*06d0*/  FFMA R12, R13, R11, R0 ;  /* 0x0000000b0d0c7223 */ /* 0x000fc80000000000 */
[----:B------:R-:W-:-:S05]  /*06e0*/  FFMA R0, R16, R12, R11 ;  /* 0x0000000c10007223 */ /* 0x000fca000000000b */
[----:B------:R-:W-:-:S04]  /*06f0*/  SHF.R.U32.HI R3, RZ, 0x17, R0 ;  /* 0x00000017ff037819 */ /* 0x000fc80000011600 */
[----:B------:R-:W-:-:S05]  /*0700*/  LOP3.LUT R3, R3, 0xff, RZ, 0xc0, !PT ;  /* 0x000000ff03037812 */ /* 0x000fca00078ec0ff */
[----:B------:R-:W-:-:S04]  /*0710*/  IMAD.IADD R13, R3, 0x1, R10 ;  /* 0x00000001030d7824 */ /* 0x000fc800078e020a */
[----:B------:R-:W-:-:S05]  /*0720*/  VIADD R3, R13, 0xffffffff ;  /* 0xffffffff0d037836 */ /* 0x000fca0000000000 */
[----:B------:R-:W-:-:S13]  /*0730*/  ISETP.GE.U32.AND P0, PT, R3, 0xfe, PT ;  /* 0x000000fe0300780c */ /* 0x000fda0003f06070 */
[----:B------:R-:W-:Y:S05]  /*0740*/  @!P0 BRA `(.L_x_11) ;  /* 0x0000000000808947 */ /* 0x000fea0003800000 */
[----:B------:R-:W-:-:S13]  /*0750*/  ISETP.GT.AND P0, PT, R13, 0xfe, PT ;  /* 0x000000fe0d00780c */ /* 0x000fda0003f04270 */
[----:B------:R-:W-:Y:S05]  /*0760*/  @P0 BRA `(.L_x_12) ;  /* 0x00000000006c0947 */ /* 0x000fea0003800000 */
[----:B------:R-:W-:-:S13]  /*0770*/  ISETP.GE.AND P0, PT, R13, 0x1, PT ;  /* 0x000000010d00780c */ /* 0x000fda0003f06270 */
[----:B------:R-:W-:Y:S05]  /*0780*/  @P0 BRA `(.L_x_13) ;  /* 0x0000000000740947 */ /* 0x000fea0003800000 */
[----:B------:R-:W-:Y:S02]  /*0790*/  ISETP.GE.AND P0, PT, R13, -0x18, PT ;  /* 0xffffffe80d00780c */ /* 0x000fe40003f06270 */
[----:B------:R-:W-:-:S11]  /*07a0*/  LOP3.LUT R0, R0, 0x80000000, RZ, 0xc0, !PT ;  /* 0x8000000000007812 */ /* 0x000fd600078ec0ff */
[----:B------:R-:W-:Y:S05]  /*07b0*/  @!P0 BRA `(.L_x_13) ;  /* 0x0000000000688947 */ /* 0x000fea0003800000 */
[CCC-:B------:R-:W-:Y:S01]  /*07c0*/  FFMA.RZ R3, R16.reuse, R12.reuse, R11.reuse ;  /* 0x0000000c10037223 */ /* 0x1c0fe2000000c00b */
[CCC-:B------:R-:W-:Y:S01]  /*07d0*/  FFMA.RM R10, R16.reuse, R12.reuse, R11.reuse ;  /* 0x0000000c100a7223 */ /* 0x1c0fe2000000400b */
[C---:B------:R-:W-:Y:S02]  /*07e0*/  ISETP.NE.AND P2, PT, R13.reuse, RZ, PT ;  /* 0x000000ff0d00720c */ /* 0x040fe40003f45270 */
[----:B------:R-:W-:Y:S02]  /*07f0*/  ISETP.NE.AND P1, PT, R13, RZ, PT ;  /* 0x000000ff0d00720c */ /* 0x000fe40003f25270 */
[----:B------:R-:W-:Y:S01]  /*0800*/  LOP3.LUT R9, R3, 0x7fffff, RZ, 0xc0, !PT ;  /* 0x007fffff03097812 */ /* 0x000fe200078ec0ff */
[----:B------:R-:W-:Y:S01]  /*0810*/  FFMA.RP R3, R16, R12, R11 ;  /* 0x0000000c10037223 */ /* 0x000fe2000000800b */
[----:B------:R-:W-:Y:S02]  /*0820*/  VIADD R12, R13, 0x20 ;  /* 0x000000200d0c7836 */ /* 0x000fe40000000000 */
[----:B------:R-:W-:Y:S01]  /*0830*/  LOP3.LUT R9, R9, 0x800000, RZ, 0xfc, !PT ;  /* 0x0080000009097812 */ /* 0x000fe200078efcff */
[----:B------:R-:W-:Y:S01]  /*0840*/  IMAD.MOV R11, RZ, RZ, -R13 ;  /* 0x000000ffff0b7224 */ /* 0x000fe200078e0a0d */
[----:B------:R-:W-:-:S02]  /*0850*/  FSETP.NEU.FTZ.AND P0, PT, R3, R10, PT ;  /* 0x0000000a0300720b */ /* 0x000fc40003f1d000 */
[----:B------:R-:W-:Y:S02]  /*0860*/  SHF.L.U32 R12, R9, R12, RZ ;  /* 0x0000000c090c7219 */ /* 0x000fe400000006ff */
[----:B------:R-:W-:Y:S02]  /*0870*/  SEL R10, R11, RZ, P2 ;  /* 0x000000ff0b0a7207 */ /* 0x000fe40001000000 */
[----:B------:R-:W-:Y:S02]  /*0880*/  ISETP.NE.AND P1, PT, R12, RZ, P1 ;  /* 0x000000ff0c00720c */ /* 0x000fe40000f25270 */
[----:B------:R-:W-:Y:S02]  /*0890*/  SHF.R.U32.HI R10, RZ, R10, R9 ;  /* 0x0000000aff0a7219 */ /* 0x000fe40000011609 */
[----:B------:R-:W-:Y:S02]  /*08a0*/  PLOP3.LUT P0, PT, P0, P1, PT, 0xf8, 0x8f ;  /* 0x00000000008f781c */ /* 0x000fe40000703f70 */
[----:B------:R-:W-:-:S02]  /*08b0*/  SHF.R.U32.HI R12, RZ, 0x1, R10 ;  /* 0x00000001ff0c7819 */ /* 0x000fc4000001160a */
[----:B------:R-:W-:-:S04]  /*08c0*/  SEL R3, RZ, 0x1, !P0 ;  /* 0x00000001ff037807 */ /* 0x000fc80004000000 */
[----:B------:R-:W-:-:S04]  /*08d0*/  LOP3.LUT R3, R3, 0x1, R12, 0xf8, !PT ;  /* 0x0000000103037812 */ /* 0x000fc800078ef80c */
[----:B------:R-:W-:-:S05]  /*08e0*/  LOP3.LUT R3, R3, R10, RZ, 0xc0, !PT ;  /* 0x0000000a03037212 */ /* 0x000fca00078ec0ff */
[----:B------:R-:W-:-:S05]  /*08f0*/  IMAD.IADD R3, R12, 0x1, R3 ;  /* 0x000000010c037824 */ /* 0x000fca00078e0203 */
[----:B------:R-:W-:Y:S01]  /*0900*/  LOP3.LUT R0, R3, R0, RZ, 0xfc, !PT ;  /* 0x0000000003007212 */ /* 0x000fe200078efcff */
[----:B------:R-:W-:Y:S06]  /*0910*/  BRA `(.L_x_13) ;  /* 0x0000000000107947 */ /* 0x000fec0003800000 */
.L_x_12:
[----:B------:R-:W-:-:S04]  /*0920*/  LOP3.LUT R0, R0, 0x80000000, RZ, 0xc0, !PT ;  /* 0x8000000000007812 */ /* 0x000fc800078ec0ff */
[----:B------:R-:W-:Y:S01]  /*0930*/  LOP3.LUT R0, R0, 0x7f800000, RZ, 0xfc, !PT ;  /* 0x7f80000000007812 */ /* 0x000fe200078efcff */
[----:B------:R-:W-:Y:S06]  /*0940*/  BRA `(.L_x_13) ;  /* 0x0000000000047947 */ /* 0x000fec0003800000 */
.L_x_11:
[----:B------:R-:W-:-:S07]  /*0950*/  IMAD R0, R10, 0x800000, R0 ;  /* 0x008000000a007824 */ /* 0x000fce00078e0200 */
.L_x_13:
[----:B------:R-:W-:Y:S05]  /*0960*/  BSYNC.RECONVERGENT B2 ;  /* 0x0000000000027941 */ /* 0x000fea0003800200 */
.L_x_10:
[----:B------:R-:W-:Y:S05]  /*0970*/  BRA `(.L_x_14) ;  /* 0x0000000000207947 */ /* 0x000fea0003800000 */
.L_x_9:
[----:B------:R-:W-:-:S04]  /*0980*/  LOP3.LUT R0, R3, 0x80000000, R0, 0x48, !PT ;  /* 0x8000000003007812 */ /* 0x000fc800078e4800 */
[----:B------:R-:W-:Y:S01]  /*0990*/  LOP3.LUT R0, R0, 0x7f800000, RZ, 0xfc, !PT ;  /* 0x7f80000000007812 */ /* 0x000fe200078efcff */
[----:B------:R-:W-:Y:S06]  /*09a0*/  BRA `(.L_x_14) ;  /* 0x0000000000147947 */ /* 0x000fec0003800000 */
.L_x_8:
[----:B------:R-:W-:Y:S01]  /*09b0*/  LOP3.LUT R0, R3, 0x80000000, R0, 0x48, !PT ;  /* 0x8000000003007812 */ /* 0x000fe200078e4800 */
[----:B------:R-:W-:Y:S06]  /*09c0*/  BRA `(.L_x_14) ;  /* 0x00000000000c7947 */ /* 0x000fec0003800000 */
.L_x_7:
[----:B------:R-:W0:Y:S01]  /*09d0*/  MUFU.RSQ R0, -QNAN ;  /* 0xffc0000000007908 */ /* 0x000e220000001400 */
[----:B------:R-:W-:Y:S05]  /*09e0*/  BRA `(.L_x_14) ;  /* 0x0000000000047947 */ /* 0x000fea0003800000 */
.L_x_6:
[----:B------:R-:W-:-:S07]  /*09f0*/  FADD.FTZ R0, R0, R3 ;  /* 0x0000000300007221 */ /* 0x000fce0000010000 */
.L_x_14:
[----:B------:R-:W-:Y:S05]  /*0a00*/  BSYNC.RECONVERGENT B1 ;  /* 0x0000000000017941 */ /* 0x000fea0003800200 */
.L_x_4:
[----:B------:R-:W-:-:S04]  /*0a10*/  IMAD.MOV.U32 R9, RZ, RZ, 0x0 ;  /* 0x00000000ff097424 */ /* 0x000fc800078e00ff */
[----:B0-----:R-:W-:Y:S05]  /*0a20*/  RET.REL.NODEC R8 `(_Z13render_kernelP6float3mm) ;  /* 0xfffffff408747950 */ /* 0x001fea0003c3ffff */
.L_x_15:
[----:B------:R-:W-:-:S00]  /*0a30*/  BRA `(.L_x_15) ;  /* 0xfffffffc00fc7947 */ /* 0x000fc0000383ffff */
[----:B------:R-:W-:-:S00]  /*0a40*/  NOP ;  /* 0x0000000000007918 */ /* 0x000fc00000000000 */
        /* <DEDUP_REMOVED lines=11> */
.L_x_16:


//--------------------- .nv.shared.reserved.0     --------------------------
	.section	.nv.shared.reserved.0,"aw",@nobits
	.weak		__nv_reservedSMEM_offset_0_alias
	.size		__nv_reservedSMEM_offset_0_alias, 0, 64
	.other		__nv_reservedSMEM_offset_0_alias,@"STO_CUDA_RESERVED_SHARED STV_DEFAULT"
__nv_reservedSMEM_offset_0_alias:
	.zero		0
	.zero		64


//--------------------- .nv.constant0._Z13render_kernelP6float3mm --------------------------
	.section	.nv.constant0._Z13render_kernelP6float3mm,"a",@progbits
	.sectionflags	@""
	.align	4
.nv.constant0._Z13render_kernelP6float3mm:
	.zero		920


//--------------------- SYMBOLS --------------------------

	.type		.nv.reservedSmem.offset0,@object
	.size		.nv.reservedSmem.offset0,0x4
